	.headerflags	@"EF_CUDA_TEXMODE_UNIFIED EF_CUDA_64BIT_ADDRESS EF_CUDA_ACCELERATORS EF_CUDA_SM90 EF_CUDA_VIRTUAL_SM(EF_CUDA_SM90)"
	.elftype	@"ET_EXEC"


//--------------------- .nv.info                  --------------------------
	.section	.nv.info,"",@"SHT_CUDA_INFO"
	.align	4


	//----- nvinfo : EIATTR_REGCOUNT
	.align		4
        /*0000*/ 	.byte	0x04, 0x2f
        /*0002*/ 	.short	(.L_1 - .L_0)
	.align		4
.L_0:
        /*0004*/ 	.word	index@(triton_poi_fused_convolution_sigmoid_6)
        /*0008*/ 	.word	0x0000000c


	//----- nvinfo : EIATTR_MIN_STACK_SIZE
	.align		4
.L_1:
        /*000c*/ 	.byte	0x04, 0x12
        /*000e*/ 	.short	(.L_3 - .L_2)
	.align		4
.L_2:
        /*0010*/ 	.word	index@(triton_poi_fused_convolution_sigmoid_6)
        /*0014*/ 	.word	0x00000000


	//----- nvinfo : EIATTR_FRAME_SIZE
	.align		4
.L_3:
        /*0018*/ 	.byte	0x04, 0x11
        /*001a*/ 	.short	(.L_5 - .L_4)
	.align		4
.L_4:
        /*001c*/ 	.word	index@(triton_poi_fused_convolution_sigmoid_6)
        /*0020*/ 	.word	0x00000000


	//----- nvinfo : EIATTR_MIN_STACK_SIZE
	.align		4
.L_5:
        /*0024*/ 	.byte	0x04, 0x12
        /*0026*/ 	.short	(.L_7 - .L_6)
	.align		4
.L_6:
        /*0028*/ 	.word	index@(triton_poi_fused_convolution_sigmoid_6)
        /*002c*/ 	.word	0x00000000
.L_7:


//--------------------- .nv.info.triton_poi_fused_convolution_sigmoid_6 --------------------------
	.section	.nv.info.triton_poi_fused_convolution_sigmoid_6,"",@"SHT_CUDA_INFO"
	.sectionflags	@""
	.align	4


	//----- nvinfo : EIATTR_CUDA_API_VERSION
	.align		4
        /*0000*/ 	.byte	0x04, 0x37
        /*0002*/ 	.short	(.L_9 - .L_8)
.L_8:
        /*0004*/ 	.word	0x0000007c


	//----- nvinfo : EIATTR_KPARAM_INFO
	.align		4
.L_9:
        /*0008*/ 	.byte	0x04, 0x17
        /*000a*/ 	.short	(.L_11 - .L_10)
.L_10:
        /*000c*/ 	.word	0x00000000
        /*0010*/ 	.short	0x0002
        /*0012*/ 	.short	0x0010
        /*0014*/ 	.byte	0x00, 0xf0, 0x11, 0x00


	//----- nvinfo : EIATTR_KPARAM_INFO
	.align		4
.L_11:
        /*0018*/ 	.byte	0x04, 0x17
        /*001a*/ 	.short	(.L_13 - .L_12)
.L_12:
        /*001c*/ 	.word	0x00000000
        /*0020*/ 	.short	0x0001
        /*0022*/ 	.short	0x0008
        /*0024*/ 	.byte	0x00, 0xf4, 0x21, 0x00


	//----- nvinfo : EIATTR_KPARAM_INFO
	.align		4
.L_13:
        /*0028*/ 	.byte	0x04, 0x17
        /*002a*/ 	.short	(.L_15 - .L_14)
.L_14:
        /*002c*/ 	.word	0x00000000
        /*0030*/ 	.short	0x0000
        /*0032*/ 	.short	0x0000
        /*0034*/ 	.byte	0x00, 0xf4, 0x21, 0x00


	//----- nvinfo : EIATTR_SPARSE_MMA_MASK
	.align		4
.L_15:
        /*0038*/ 	.byte	0x03, 0x50
        /*003a*/ 	.short	0x0000


	//----- nvinfo : EIATTR_MAXREG_COUNT
	.align		4
        /*003c*/ 	.byte	0x03, 0x1b
        /*003e*/ 	.short	0x00ff


	//----- nvinfo : EIATTR_EXIT_INSTR_OFFSETS
	.align		4
        /*0040*/ 	.byte	0x04, 0x1c
        /*0042*/ 	.short	(.L_17 - .L_16)


	//   ....[0]....
.L_16:
        /*0044*/ 	.word	0x00000340


	//   ....[1]....
        /*0048*/ 	.word	0x00000360


	//----- nvinfo : EIATTR_REQNTID
	.align		4
.L_17:
        /*004c*/ 	.byte	0x04, 0x10
        /*004e*/ 	.short	(.L_19 - .L_18)
.L_18:
        /*0050*/ 	.word	0x00000080
        /*0054*/ 	.word	0x00000001
        /*0058*/ 	.word	0x00000001


	//----- nvinfo : EIATTR_CBANK_PARAM_SIZE
	.align		4
.L_19:
        /*005c*/ 	.byte	0x03, 0x19
        /*005e*/ 	.short	0x0014


	//----- nvinfo : EIATTR_PARAM_CBANK
	.align		4
        /*0060*/ 	.byte	0x04, 0x0a
        /*0062*/ 	.short	(.L_21 - .L_20)
	.align		4
.L_20:
        /*0064*/ 	.word	index@(.nv.constant0.triton_poi_fused_convolution_sigmoid_6)
        /*0068*/ 	.short	0x0210
        /*006a*/ 	.short	0x0014


	//----- nvinfo : EIATTR_SW_WAR
	.align		4
.L_21:
        /*006c*/ 	.byte	0x04, 0x36
        /*006e*/ 	.short	(.L_23 - .L_22)
.L_22:
        /*0070*/ 	.word	0x00000008
.L_23:


//--------------------- .nv.callgraph             --------------------------
	.section	.nv.callgraph,"",@"SHT_CUDA_CALLGRAPH"
	.align	4
	.sectionentsize	8
	.align		4
        /*0000*/ 	.word	0x00000000
	.align		4
        /*0004*/ 	.word	0xffffffff
	.align		4
        /*0008*/ 	.word	0x00000000
	.align		4
        /*000c*/ 	.word	0xfffffffe
	.align		4
        /*0010*/ 	.word	0x00000000
	.align		4
        /*0014*/ 	.word	0xfffffffd
	.align		4
        /*0018*/ 	.word	0x00000000
	.align		4
        /*001c*/ 	.word	0xfffffffc


//--------------------- .text.triton_poi_fused_convolution_sigmoid_6 --------------------------
	.section	.text.triton_poi_fused_convolution_sigmoid_6,"ax",@progbits
	.align	128
        .global         triton_poi_fused_convolution_sigmoid_6
        .type           triton_poi_fused_convolution_sigmoid_6,@function
        .size           triton_poi_fused_convolution_sigmoid_6,(.L_x_1 - triton_poi_fused_convolution_sigmoid_6)
        .other          triton_poi_fused_convolution_sigmoid_6,@"STO_CUDA_ENTRY STV_DEFAULT"
triton_poi_fused_convolution_sigmoid_6:
.text.triton_poi_fused_convolution_sigmoid_6:
[----:B------:R-:W0:Y:S02]  /*0000*/  LDC R1, c[0x0][0x28] ;  /* 0x00000a00ff017b82 */ /* 0x000e240000000800 */
[----:B------:R-:W1:Y:S01]  /*0010*/  S2R R0, SR_TID.X ;  /* 0x0000000000007919 */ /* 0x000e620000002100 */
[----:B------:R-:W2:Y:S01]  /*0020*/  LDC.64 R4, c[0x0][0x218] ;  /* 0x00008600ff047b82 */ /* 0x000ea20000000a00 */
[----:B------:R-:W-:Y:S01]  /*0030*/  ULDC.64 UR4, c[0x0][0x208] ;  /* 0x0000820000047ab9 */ /* 0x000fe20000000a00 */
[----:B------:R-:W3:Y:S06]  /*0040*/  S2R R7, SR_CTAID.X ;  /* 0x0000000000077919 */ /* 0x000eec0000002500 */
[----:B------:R-:W4:Y:S01]  /*0050*/  LDC.64 R2, c[0x0][0x210] ;  /* 0x00008400ff027b82 */ /* 0x000f220000000a00 */
[----:B-1----:R-:W-:-:S02]  /*0060*/  SHF.L.U32 R0, R0, 0x1, RZ ;  /* 0x0000000100007819 */ /* 0x002fc400000006ff */
[----:B---3--:R-:W-:Y:S02]  /*0070*/  SHF.R.S32.HI R6, RZ, 0x17, R7 ;  /* 0x00000017ff067819 */ /* 0x008fe40000011407 */
[----:B------:R-:W-:Y:S02]  /*0080*/  LOP3.LUT R0, R0, 0xfe, RZ, 0xc0, !PT ;  /* 0x000000fe00007812 */ /* 0x000fe400078ec0ff */
[----:B------:R-:W-:Y:S02]  /*0090*/  SGXT R6, R6, 0x1 ;  /* 0x000000010606781a */ /* 0x000fe40000000200 */
[----:B------:R-:W-:-:S04]  /*00a0*/  LEA R7, R7, R0, 0x8 ;  /* 0x0000000007077211 */ /* 0x000fc800078e40ff */
[----:B------:R-:W-:Y:S01]  /*00b0*/  LEA.HI R6, R6, R7, RZ, 0x4 ;  /* 0x0000000706067211 */ /* 0x000fe200078f20ff */
[C---:B----4-:R-:W-:Y:S01]  /*00c0*/  IMAD.WIDE R2, R7.reuse, 0x4, R2 ;  /* 0x0000000407027825 */ /* 0x050fe200078e0202 */
[----:B------:R-:W-:Y:S02]  /*00d0*/  ISETP.GE.AND P0, PT, R7, 0x100, PT ;  /* 0x000001000700780c */ /* 0x000fe40003f06270 */
[----:B------:R-:W-:-:S04]  /*00e0*/  SHF.R.S32.HI R6, RZ, 0x4, R6 ;  /* 0x00000004ff067819 */ /* 0x000fc80000011406 */
[----:B------:R-:W-:-:S04]  /*00f0*/  LEA.HI R0, R6, R6, RZ, 0x2 ;  /* 0x0000000606007211 */ /* 0x000fc800078f10ff */
[----:B------:R-:W-:Y:S02]  /*0100*/  LOP3.LUT R9, R0, 0xfffffffc, RZ, 0xc0, !PT ;  /* 0xfffffffc00097812 */ /* 0x000fe400078ec0ff */
[----:B------:R-:W-:Y:S02]  /*0110*/  MOV R0, RZ ;  /* 0x000000ff00007202 */ /* 0x000fe40000000f00 */
[----:B------:R-:W-:Y:S02]  /*0120*/  IADD3 R9, R6, -R9, RZ ;  /* 0x8000000906097210 */ /* 0x000fe40007ffe0ff */
[----:B------:R-:W-:-:S03]  /*0130*/  CS2R R6, SRZ ;  /* 0x0000000000067805 */ /* 0x000fc6000001ff00 */
[----:B--2---:R-:W-:Y:S01]  /*0140*/  IMAD.WIDE R4, R9, 0x4, R4 ;  /* 0x0000000409047825 */ /* 0x004fe200078e0204 */
[----:B------:R-:W-:Y:S02]  /*0150*/  HFMA2.MMA R9, -RZ, RZ, 0, 0 ;  /* 0x00000000ff097435 */ /* 0x000fe400000001ff */
[----:B------:R-:W2:Y:S04]  /*0160*/  @!P0 LDG.E.64 R6, desc[UR4][R2.64] ;  /* 0x0000000402068981 */ /* 0x000ea8000c1e1b00 */
[----:B------:R-:W2:Y:S04]  /*0170*/  @!P0 LDG.E.EL R0, desc[UR4][R4.64] ;  /* 0x0000000404008981 */ /* 0x000ea8000c2e1900 */
[----:B------:R-:W3:Y:S01]  /*0180*/  @!P0 LDG.E.EL R9, desc[UR4][R4.64] ;  /* 0x0000000404098981 */ /* 0x000ee2000c2e1900 */
[----:B--2---:R-:W-:Y:S01]  /*0190*/  FADD R0, R0, R7 ;  /* 0x0000000700007221 */ /* 0x004fe20000000000 */
[----:B---3--:R-:W-:-:S03]  /*01a0*/  FADD R6, R9, R6 ;  /* 0x0000000609067221 */ /* 0x008fc60000000000 */
[----:B------:R-:W-:Y:S01]  /*01b0*/  FADD R0, RZ, -R0 ;  /* 0x80000000ff007221 */ /* 0x000fe20000000000 */
[----:B------:R-:W-:-:S03]  /*01c0*/  FADD R6, RZ, -R6 ;  /* 0x80000006ff067221 */ /* 0x000fc60000000000 */
[----:B------:R-:W-:Y:S01]  /*01d0*/  FMUL R7, R0, 1.4426950216293334961 ;  /* 0x3fb8aa3b00077820 */ /* 0x000fe20000400000 */
[----:B------:R-:W-:-:S04]  /*01e0*/  FMUL R6, R6, 1.4426950216293334961 ;  /* 0x3fb8aa3b06067820 */ /* 0x000fc80000400000 */
[----:B------:R-:W-:Y:S02]  /*01f0*/  FSETP.GEU.AND P2, PT, R7, -126, PT ;  /* 0xc2fc00000700780b */ /* 0x000fe40003f4e000 */
[----:B------:R-:W-:-:S11]  /*0200*/  FSETP.GEU.AND P1, PT, R6, -126, PT ;  /* 0xc2fc00000600780b */ /* 0x000fd60003f2e000 */
[----:B------:R-:W-:Y:S02]  /*0210*/  @!P2 FMUL R7, R7, 0.5 ;  /* 0x3f0000000707a820 */ /* 0x000fe40000400000 */
[----:B------:R-:W-:Y:S02]  /*0220*/  @!P1 FMUL R6, R6, 0.5 ;  /* 0x3f00000006069820 */ /* 0x000fe40000400000 */
[----:B------:R-:W1:Y:S08]  /*0230*/  MUFU.EX2 R4, R7 ;  /* 0x0000000700047308 */ /* 0x000e700000000800 */
[----:B------:R-:W2:Y:S01]  /*0240*/  MUFU.EX2 R0, R6 ;  /* 0x0000000600007308 */ /* 0x000ea20000000800 */
[----:B-1----:R-:W-:-:S04]  /*0250*/  @!P2 FMUL R4, R4, R4 ;  /* 0x000000040404a220 */ /* 0x002fc80000400000 */
[----:B------:R-:W-:Y:S01]  /*0260*/  FADD R4, R4, 1 ;  /* 0x3f80000004047421 */ /* 0x000fe20000000000 */
[----:B--2---:R-:W-:-:S04]  /*0270*/  @!P1 FMUL R0, R0, R0 ;  /* 0x0000000000009220 */ /* 0x004fc80000400000 */
[----:B------:R-:W-:Y:S01]  /*0280*/  FADD R0, R0, 1 ;  /* 0x3f80000000007421 */ /* 0x000fe20000000000 */
[----:B------:R-:W-:-:S04]  /*0290*/  FSETP.GT.AND P2, PT, R4, 8.50705917302346158658e+37, PT ;  /* 0x7e8000000400780b */ /* 0x000fc80003f44000 */
[----:B------:R-:W-:Y:S01]  /*02a0*/  FSETP.GT.AND P1, PT, R0, 8.50705917302346158658e+37, PT ;  /* 0x7e8000000000780b */ /* 0x000fe20003f24000 */
[----:B------:R-:W-:-:S08]  /*02b0*/  HFMA2.MMA R7, -RZ, RZ, 1.625, 0 ;  /* 0x3e800000ff077435 */ /* 0x000fd000000001ff */
[----:B------:R-:W-:-:S04]  /*02c0*/  @P2 FMUL R4, R4, 0.25 ;  /* 0x3e80000004042820 */ /* 0x000fc80000400000 */
[----:B------:R-:W-:Y:S02]  /*02d0*/  @P1 FMUL R0, R0, 0.25 ;  /* 0x3e80000000001820 */ /* 0x000fe40000400000 */
[----:B------:R-:W1:Y:S08]  /*02e0*/  MUFU.RCP R4, R4 ;  /* 0x0000000400047308 */ /* 0x000e700000001000 */
[----:B------:R-:W2:Y:S01]  /*02f0*/  MUFU.RCP R0, R0 ;  /* 0x0000000000007308 */ /* 0x000ea20000001000 */
[----:B------:R-:W-:-:S02]  /*0300*/  FSEL R5, R7, 1, P1 ;  /* 0x3f80000007057808 */ /* 0x000fc40000800000 */
[----:B------:R-:W-:-:S05]  /*0310*/  FSEL R7, R7, 1, P2 ;  /* 0x3f80000007077808 */ /* 0x000fca0001000000 */
[----:B-1----:R-:W-:Y:S01]  /*0320*/  FMUL R7, R4, R7 ;  /* 0x0000000704077220 */ /* 0x002fe20000400000 */
[----:B--2---:R-:W-:Y:S01]  /*0330*/  FMUL R6, R0, R5 ;  /* 0x0000000500067220 */ /* 0x004fe20000400000 */
[----:B------:R-:W-:Y:S06]  /*0340*/  @P0 EXIT ;  /* 0x000000000000094d */ /* 0x000fec0003800000 */
[----:B------:R-:W-:Y:S01]  /*0350*/  STG.E.64 desc[UR4][R2.64], R6 ;  /* 0x0000000602007986 */ /* 0x000fe2000c101b04 */
[----:B------:R-:W-:Y:S05]  /*0360*/  EXIT ;  /* 0x000000000000794d */ /* 0x000fea0003800000 */
.L_x_0:
[----:B------:R-:W-:-:S00]  /*0370*/  BRA `(.L_x_0) ;  /* 0xfffffffc00fc7947 */ /* 0x000fc0000383ffff */
[----:B------:R-:W-:-:S00]  /*0380*/  NOP ;  /* 0x0000000000007918 */ /* 0x000fc00000000000 */
[----:B------:R-:W-:-:S00]  /*0390*/  NOP ;  /* 0x0000000000007918 */ /* 0x000fc00000000000 */
[----:B------:R-:W-:-:S00]  /*03a0*/  NOP ;  /* 0x0000000000007918 */ /* 0x000fc00000000000 */
[----:B------:R-:W-:-:S00]  /*03b0*/  NOP ;  /* 0x0000000000007918 */ /* 0x000fc00000000000 */
[----:B------:R-:W-:-:S00]  /*03c0*/  NOP ;  /* 0x0000000000007918 */ /* 0x000fc00000000000 */
[----:B------:R-:W-:-:S00]  /*03d0*/  NOP ;  /* 0x0000000000007918 */ /* 0x000fc00000000000 */
[----:B------:R-:W-:-:S00]  /*03e0*/  NOP ;  /* 0x0000000000007918 */ /* 0x000fc00000000000 */
[----:B------:R-:W-:-:S00]  /*03f0*/  NOP ;  /* 0x0000000000007918 */ /* 0x000fc00000000000 */
.L_x_1:


//--------------------- .nv.constant0.triton_poi_fused_convolution_sigmoid_6 --------------------------
	.section	.nv.constant0.triton_poi_fused_convolution_sigmoid_6,"a",@progbits
	.sectionflags	@""
	.align	4
.nv.constant0.triton_poi_fused_convolution_sigmoid_6:
	.zero		548
